	.headerflags	@"EF_CUDA_TEXMODE_UNIFIED EF_CUDA_64BIT_ADDRESS EF_CUDA_ACCELERATORS EF_CUDA_SM90 EF_CUDA_VIRTUAL_SM(EF_CUDA_SM90)"
	.elftype	@"ET_EXEC"


//--------------------- .nv.info                  --------------------------
	.section	.nv.info,"",@"SHT_CUDA_INFO"
	.align	4


	//----- nvinfo : EIATTR_REGCOUNT
	.align		4
        /*0000*/ 	.byte	0x04, 0x2f
        /*0002*/ 	.short	(.L_3 - .L_2)
	.align		4
.L_2:
        /*0004*/ 	.word	index@(triton_poi_fused__native_batch_norm_legit_no_training_cat_relu_31)
        /*0008*/ 	.word	0x00000017


	//----- nvinfo : EIATTR_MIN_STACK_SIZE
	.align		4
.L_3:
        /*000c*/ 	.byte	0x04, 0x12
        /*000e*/ 	.short	(.L_5 - .L_4)
	.align		4
.L_4:
        /*0010*/ 	.word	index@(triton_poi_fused__native_batch_norm_legit_no_training_cat_relu_31)
        /*0014*/ 	.word	0x00000000


	//----- nvinfo : EIATTR_FRAME_SIZE
	.align		4
.L_5:
        /*0018*/ 	.byte	0x04, 0x11
        /*001a*/ 	.short	(.L_7 - .L_6)
	.align		4
.L_6:
        /*001c*/ 	.word	index@(triton_poi_fused__native_batch_norm_legit_no_training_cat_relu_31)
        /*0020*/ 	.word	0x00000000


	//----- nvinfo : EIATTR_MIN_STACK_SIZE
	.align		4
.L_7:
        /*0024*/ 	.byte	0x04, 0x12
        /*0026*/ 	.short	(.L_9 - .L_8)
	.align		4
.L_8:
        /*0028*/ 	.word	index@(triton_poi_fused__native_batch_norm_legit_no_training_cat_relu_31)
        /*002c*/ 	.word	0x00000000
.L_9:


//--------------------- .nv.info.triton_poi_fused__native_batch_norm_legit_no_training_cat_relu_31 --------------------------
	.section	.nv.info.triton_poi_fused__native_batch_norm_legit_no_training_cat_relu_31,"",@"SHT_CUDA_INFO"
	.sectionflags	@""
	.align	4


	//----- nvinfo : EIATTR_CUDA_API_VERSION
	.align		4
        /*0000*/ 	.byte	0x04, 0x37
        /*0002*/ 	.short	(.L_11 - .L_10)
.L_10:
        /*0004*/ 	.word	0x0000007c


	//----- nvinfo : EIATTR_KPARAM_INFO
	.align		4
.L_11:
        /*0008*/ 	.byte	0x04, 0x17
        /*000a*/ 	.short	(.L_13 - .L_12)
.L_12:
        /*000c*/ 	.word	0x00000000
        /*0010*/ 	.short	0x0008
        /*0012*/ 	.short	0x0040
        /*0014*/ 	.byte	0x00, 0xf0, 0x11, 0x00


	//----- nvinfo : EIATTR_KPARAM_INFO
	.align		4
.L_13:
        /*0018*/ 	.byte	0x04, 0x17
        /*001a*/ 	.short	(.L_15 - .L_14)
.L_14:
        /*001c*/ 	.word	0x00000000
        /*0020*/ 	.short	0x0007
        /*0022*/ 	.short	0x0038
        /*0024*/ 	.byte	0x00, 0xf4, 0x21, 0x00


	//----- nvinfo : EIATTR_KPARAM_INFO
	.align		4
.L_15:
        /*0028*/ 	.byte	0x04, 0x17
        /*002a*/ 	.short	(.L_17 - .L_16)
.L_16:
        /*002c*/ 	.word	0x00000000
        /*0030*/ 	.short	0x0006
        /*0032*/ 	.short	0x0030
        /*0034*/ 	.byte	0x00, 0xf4, 0x21, 0x00


	//----- nvinfo : EIATTR_KPARAM_INFO
	.align		4
.L_17:
        /*0038*/ 	.byte	0x04, 0x17
        /*003a*/ 	.short	(.L_19 - .L_18)
.L_18:
        /*003c*/ 	.word	0x00000000
        /*0040*/ 	.short	0x0005
        /*0042*/ 	.short	0x0028
        /*0044*/ 	.byte	0x00, 0xf4, 0x21, 0x00


	//----- nvinfo : EIATTR_KPARAM_INFO
	.align		4
.L_19:
        /*0048*/ 	.byte	0x04, 0x17
        /*004a*/ 	.short	(.L_21 - .L_20)
.L_20:
        /*004c*/ 	.word	0x00000000
        /*0050*/ 	.short	0x0004
        /*0052*/ 	.short	0x0020
        /*0054*/ 	.byte	0x00, 0xf4, 0x21, 0x00


	//----- nvinfo : EIATTR_KPARAM_INFO
	.align		4
.L_21:
        /*0058*/ 	.byte	0x04, 0x17
        /*005a*/ 	.short	(.L_23 - .L_22)
.L_22:
        /*005c*/ 	.word	0x00000000
        /*0060*/ 	.short	0x0003
        /*0062*/ 	.short	0x0018
        /*0064*/ 	.byte	0x00, 0xf4, 0x21, 0x00


	//----- nvinfo : EIATTR_KPARAM_INFO
	.align		4
.L_23:
        /*0068*/ 	.byte	0x04, 0x17
        /*006a*/ 	.short	(.L_25 - .L_24)
.L_24:
        /*006c*/ 	.word	0x00000000
        /*0070*/ 	.short	0x0002
        /*0072*/ 	.short	0x0010
        /*0074*/ 	.byte	0x00, 0xf4, 0x21, 0x00


	//----- nvinfo : EIATTR_KPARAM_INFO
	.align		4
.L_25:
        /*0078*/ 	.byte	0x04, 0x17
        /*007a*/ 	.short	(.L_27 - .L_26)
.L_26:
        /*007c*/ 	.word	0x00000000
        /*0080*/ 	.short	0x0001
        /*0082*/ 	.short	0x0008
        /*0084*/ 	.byte	0x00, 0xf4, 0x21, 0x00


	//----- nvinfo : EIATTR_KPARAM_INFO
	.align		4
.L_27:
        /*0088*/ 	.byte	0x04, 0x17
        /*008a*/ 	.short	(.L_29 - .L_28)
.L_28:
        /*008c*/ 	.word	0x00000000
        /*0090*/ 	.short	0x0000
        /*0092*/ 	.short	0x0000
        /*0094*/ 	.byte	0x00, 0xf4, 0x21, 0x00


	//----- nvinfo : EIATTR_SPARSE_MMA_MASK
	.align		4
.L_29:
        /*0098*/ 	.byte	0x03, 0x50
        /*009a*/ 	.short	0x0000


	//----- nvinfo : EIATTR_MAXREG_COUNT
	.align		4
        /*009c*/ 	.byte	0x03, 0x1b
        /*009e*/ 	.short	0x00ff


	//----- nvinfo : EIATTR_EXIT_INSTR_OFFSETS
	.align		4
        /*00a0*/ 	.byte	0x04, 0x1c
        /*00a2*/ 	.short	(.L_31 - .L_30)


	//   ....[0]....
.L_30:
        /*00a4*/ 	.word	0x00000510


	//   ....[1]....
        /*00a8*/ 	.word	0x00000530


	//----- nvinfo : EIATTR_REQNTID
	.align		4
.L_31:
        /*00ac*/ 	.byte	0x04, 0x10
        /*00ae*/ 	.short	(.L_33 - .L_32)
.L_32:
        /*00b0*/ 	.word	0x00000080
        /*00b4*/ 	.word	0x00000001
        /*00b8*/ 	.word	0x00000001


	//----- nvinfo : EIATTR_CBANK_PARAM_SIZE
	.align		4
.L_33:
        /*00bc*/ 	.byte	0x03, 0x19
        /*00be*/ 	.short	0x0044


	//----- nvinfo : EIATTR_PARAM_CBANK
	.align		4
        /*00c0*/ 	.byte	0x04, 0x0a
        /*00c2*/ 	.short	(.L_35 - .L_34)
	.align		4
.L_34:
        /*00c4*/ 	.word	index@(.nv.constant0.triton_poi_fused__native_batch_norm_legit_no_training_cat_relu_31)
        /*00c8*/ 	.short	0x0210
        /*00ca*/ 	.short	0x0044


	//----- nvinfo : EIATTR_SW_WAR
	.align		4
.L_35:
        /*00cc*/ 	.byte	0x04, 0x36
        /*00ce*/ 	.short	(.L_37 - .L_36)
.L_36:
        /*00d0*/ 	.word	0x00000008
.L_37:


//--------------------- .nv.callgraph             --------------------------
	.section	.nv.callgraph,"",@"SHT_CUDA_CALLGRAPH"
	.align	4
	.sectionentsize	8
	.align		4
        /*0000*/ 	.word	0x00000000
	.align		4
        /*0004*/ 	.word	0xffffffff
	.align		4
        /*0008*/ 	.word	0x00000000
	.align		4
        /*000c*/ 	.word	0xfffffffe
	.align		4
        /*0010*/ 	.word	0x00000000
	.align		4
        /*0014*/ 	.word	0xfffffffd
	.align		4
        /*0018*/ 	.word	0x00000000
	.align		4
        /*001c*/ 	.word	0xfffffffc


//--------------------- .nv.constant4             --------------------------
	.section	.nv.constant4,"a",@progbits
	.align	8
	.align		8
.nv.constant4:
        /*0000*/ 	.dword	_$_str
	.align		8
        /*0008*/ 	.dword	_$_str_$_2


//--------------------- .text.triton_poi_fused__native_batch_norm_legit_no_training_cat_relu_31 --------------------------
	.section	.text.triton_poi_fused__native_batch_norm_legit_no_training_cat_relu_31,"ax",@progbits
	.align	128
        .global         triton_poi_fused__native_batch_norm_legit_no_training_cat_relu_31
        .type           triton_poi_fused__native_batch_norm_legit_no_training_cat_relu_31,@function
        .size           triton_poi_fused__native_batch_norm_legit_no_training_cat_relu_31,(.L_x_1 - triton_poi_fused__native_batch_norm_legit_no_training_cat_relu_31)
        .other          triton_poi_fused__native_batch_norm_legit_no_training_cat_relu_31,@"STO_CUDA_ENTRY STV_DEFAULT"
triton_poi_fused__native_batch_norm_legit_no_training_cat_relu_31:
.text.triton_poi_fused__native_batch_norm_legit_no_training_cat_relu_31:
[----:B------:R-:W0:Y:S01]  /*0000*/  LDC R1, c[0x0][0x28] ;  /* 0x00000a00ff017b82 */ /* 0x000e220000000800 */
[----:B------:R-:W1:Y:S07]  /*0010*/  S2R R2, SR_TID.X ;  /* 0x0000000000027919 */ /* 0x000e6e0000002100 */
[----:B------:R-:W2:Y:S01]  /*0020*/  LDC.64 R14, c[0x0][0x228] ;  /* 0x00008a00ff0e7b82 */ /* 0x000ea20000000a00 */
[----:B------:R-:W-:Y:S01]  /*0030*/  IMAD.MOV.U32 R4, RZ, RZ, RZ ;  /* 0x000000ffff047224 */ /* 0x000fe200078e00ff */
[----:B------:R-:W-:Y:S01]  /*0040*/  ULDC.64 UR4, c[0x0][0x208] ;  /* 0x0000820000047ab9 */ /* 0x000fe20000000a00 */
[----:B------:R-:W3:Y:S01]  /*0050*/  S2R R3, SR_CTAID.X ;  /* 0x0000000000037919 */ /* 0x000ee20000002500 */
[----:B------:R-:W-:-:S04]  /*0060*/  ULDC.64 UR6, c[0x0][0x218] ;  /* 0x0000860000067ab9 */ /* 0x000fc80000000a00 */
[----:B------:R-:W4:Y:S08]  /*0070*/  LDC.64 R12, c[0x0][0x210] ;  /* 0x00008400ff0c7b82 */ /* 0x000f300000000a00 */
[----:B------:R-:W5:Y:S08]  /*0080*/  LDC.64 R10, c[0x0][0x220] ;  /* 0x00008800ff0a7b82 */ /* 0x000f700000000a00 */
[----:B------:R-:W4:Y:S01]  /*0090*/  LDC.64 R8, c[0x0][0x230] ;  /* 0x00008c00ff087b82 */ /* 0x000f220000000a00 */
[----:B-1----:R-:W-:-:S05]  /*00a0*/  LOP3.LUT R2, R2, 0x7f, RZ, 0xc0, !PT ;  /* 0x0000007f02027812 */ /* 0x002fca00078ec0ff */
[----:B---3--:R-:W-:-:S05]  /*00b0*/  IMAD R3, R3, 0x80, R2 ;  /* 0x0000008003037824 */ /* 0x008fca00078e0202 */
[----:B------:R-:W-:Y:S02]  /*00c0*/  SHF.R.S32.HI R2, RZ, 0x1f, R3 ;  /* 0x0000001fff027819 */ /* 0x000fe40000011403 */
[----:B------:R-:W-:Y:S02]  /*00d0*/  ISETP.GE.AND P0, PT, R3, 0x2c80, PT ;  /* 0x00002c800300780c */ /* 0x000fe40003f06270 */
[----:B------:R-:W-:-:S04]  /*00e0*/  LEA.HI R6, R2, R3, RZ, 0x4 ;  /* 0x0000000302067211 */ /* 0x000fc800078f20ff */
[----:B------:R-:W-:-:S05]  /*00f0*/  SHF.R.S32.HI R5, RZ, 0x4, R6 ;  /* 0x00000004ff057819 */ /* 0x000fca0000011406 */
[----:B------:R-:W-:-:S05]  /*0100*/  IMAD.HI R0, R5, -0x47e8fd1f, R4 ;  /* 0xb81702e105007827 */ /* 0x000fca00078e0204 */
[----:B------:R-:W-:-:S04]  /*0110*/  SHF.R.U32.HI R7, RZ, 0x1f, R0 ;  /* 0x0000001fff077819 */ /* 0x000fc80000011600 */
[----:B------:R-:W-:Y:S01]  /*0120*/  LEA.HI.SX32 R7, R0, R7, 0x19 ;  /* 0x0000000700077211 */ /* 0x000fe200078fcaff */
[----:B------:R-:W-:-:S04]  /*0130*/  IMAD.MOV.U32 R0, RZ, RZ, RZ ;  /* 0x000000ffff007224 */ /* 0x000fc800078e00ff */
[----:B------:R-:W-:-:S04]  /*0140*/  IMAD R7, R7, -0xb2, R5 ;  /* 0xffffff4e07077824 */ /* 0x000fc800078e0205 */
[----:B--2---:R-:W-:Y:S01]  /*0150*/  IMAD.WIDE R14, R7, 0x4, R14 ;  /* 0x00000004070e7825 */ /* 0x004fe200078e020e */
[----:B------:R-:W-:-:S04]  /*0160*/  HFMA2.MMA R2, -RZ, RZ, 0, 0 ;  /* 0x00000000ff027435 */ /* 0x000fc800000001ff */
[----:B------:R1:W2:Y:S01]  /*0170*/  @!P0 LDG.E.EL R0, desc[UR4][R14.64] ;  /* 0x000000040e008981 */ /* 0x0002a2000c2e1900 */
[C---:B------:R-:W-:Y:S02]  /*0180*/  ISETP.GE.AND P1, PT, R7.reuse, 0xa6, PT ;  /* 0x000000a60700780c */ /* 0x040fe40003f26270 */
[----:B------:R-:W-:Y:S02]  /*0190*/  ISETP.GT.AND P3, PT, R7, 0xa5, !P0 ;  /* 0x000000a50700780c */ /* 0x000fe40004764270 */
[C---:B------:R-:W-:Y:S01]  /*01a0*/  ISETP.LT.AND P2, PT, R3.reuse, 0x2c80, !P1 ;  /* 0x00002c800300780c */ /* 0x040fe20004f41270 */
[----:B------:R-:W-:-:S04]  /*01b0*/  IMAD.HI R2, R3, -0x47e8fd1f, R2 ;  /* 0xb81702e103027827 */ /* 0x000fc800078e0202 */
[----:B-1----:R-:W-:Y:S01]  /*01c0*/  IMAD.SHL.U32 R15, R7, 0x10, RZ ;  /* 0x00000010070f7824 */ /* 0x002fe200078e00ff */
[----:B------:R-:W-:-:S04]  /*01d0*/  SHF.R.U32.HI R5, RZ, 0x1f, R2 ;  /* 0x0000001fff057819 */ /* 0x000fc80000011602 */
[----:B------:R-:W-:Y:S02]  /*01e0*/  LEA.HI.SX32 R17, R2, R5, 0x15 ;  /* 0x0000000502117211 */ /* 0x000fe400078faaff */
[----:B------:R-:W-:Y:S01]  /*01f0*/  LOP3.LUT R2, R6, 0xfffffff0, RZ, 0xc0, !PT ;  /* 0xfffffff006027812 */ /* 0x000fe200078ec0ff */
[----:B------:R-:W1:Y:S02]  /*0200*/  LDC.64 R4, c[0x0][0x238] ;  /* 0x00008e00ff047b82 */ /* 0x000e640000000a00 */
[----:B------:R-:W-:Y:S02]  /*0210*/  IMAD R14, R17, 0xc0, RZ ;  /* 0x000000c0110e7824 */ /* 0x000fe400078e02ff */
[----:B------:R-:W-:Y:S02]  /*0220*/  IMAD.IADD R2, R3, 0x1, -R2 ;  /* 0x0000000103027824 */ /* 0x000fe400078e0a02 */
[----:B------:R-:W-:-:S03]  /*0230*/  IMAD R6, R17, -0xb20, R3 ;  /* 0xfffff4e011067824 */ /* 0x000fc600078e0203 */
[----:B------:R-:W-:Y:S01]  /*0240*/  SHF.R.S32.HI R16, RZ, 0x1f, R2 ;  /* 0x0000001fff107819 */ /* 0x000fe20000011402 */
[----:B------:R-:W-:Y:S01]  /*0250*/  IMAD R17, R17, 0xa60, R6 ;  /* 0x00000a6011117824 */ /* 0x000fe200078e0206 */
[--C-:B------:R-:W-:Y:S02]  /*0260*/  IADD3 R2, P4, P5, R15, R2, R14.reuse ;  /* 0x000000020f027210 */ /* 0x100fe40007d9e00e */
[----:B------:R-:W-:Y:S02]  /*0270*/  SHF.R.S32.HI R14, RZ, 0x1f, R14 ;  /* 0x0000001fff0e7819 */ /* 0x000fe4000001140e */
[----:B------:R-:W-:Y:S02]  /*0280*/  SHF.R.S32.HI R15, RZ, 0x1f, R15 ;  /* 0x0000001fff0f7819 */ /* 0x000fe4000001140f */
[----:B------:R-:W-:Y:S02]  /*0290*/  MOV R6, RZ ;  /* 0x000000ff00067202 */ /* 0x000fe40000000f00 */
[----:B------:R-:W-:Y:S01]  /*02a0*/  IADD3.X R15, R15, R16, R14, P4, P5 ;  /* 0x000000100f0f7210 */ /* 0x000fe200027ea40e */
[----:B----4-:R-:W-:Y:S01]  /*02b0*/  IMAD.WIDE R16, R17, 0x4, R12 ;  /* 0x0000000411107825 */ /* 0x010fe200078e020c */
[----:B------:R-:W-:-:S04]  /*02c0*/  LEA R18, P4, R2, UR6, 0x2 ;  /* 0x0000000602127c11 */ /* 0x000fc8000f8810ff */
[----:B------:R-:W-:Y:S01]  /*02d0*/  LEA.HI.X R19, R2, UR7, R15, 0x2, P4 ;  /* 0x0000000702137c11 */ /* 0x000fe2000a0f140f */
[----:B------:R-:W-:Y:S01]  /*02e0*/  IMAD.MOV.U32 R2, RZ, RZ, RZ ;  /* 0x000000ffff027224 */ /* 0x000fe200078e00ff */
[----:B------:R-:W3:Y:S01]  /*02f0*/  @P2 LDG.E R6, desc[UR4][R16.64] ;  /* 0x0000000410062981 */ /* 0x000ee2000c1e1900 */
[----:B------:R-:W-:Y:S02]  /*0300*/  IMAD.MOV.U32 R12, RZ, RZ, RZ ;  /* 0x000000ffff0c7224 */ /* 0x000fe400078e00ff */
[C---:B-----5:R-:W-:Y:S02]  /*0310*/  IMAD.WIDE R10, R7.reuse, 0x4, R10 ;  /* 0x00000004070a7825 */ /* 0x060fe400078e020a */
[----:B------:R-:W4:Y:S02]  /*0320*/  @P3 LDG.E R2, desc[UR4][R18.64+-0x2980] ;  /* 0xffd6800412023981 */ /* 0x000f24000c1e1900 */
[C---:B0-----:R-:W-:Y:S02]  /*0330*/  IMAD.WIDE R14, R7.reuse, 0x4, R8 ;  /* 0x00000004070e7825 */ /* 0x041fe400078e0208 */
[----:B------:R0:W5:Y:S01]  /*0340*/  @!P0 LDG.E.EL R12, desc[UR4][R10.64] ;  /* 0x000000040a0c8981 */ /* 0x000162000c2e1900 */
[----:B------:R-:W0:Y:S01]  /*0350*/  LDC.64 R8, c[0x0][0x240] ;  /* 0x00009000ff087b82 */ /* 0x000e220000000a00 */
[----:B-1----:R-:W-:Y:S01]  /*0360*/  IMAD.WIDE R4, R7, 0x4, R4 ;  /* 0x0000000407047825 */ /* 0x002fe200078e0204 */
[----:B------:R-:W-:-:S03]  /*0370*/  HFMA2.MMA R7, -RZ, RZ, 0, 0 ;  /* 0x00000000ff077435 */ /* 0x000fc600000001ff */
[----:B------:R-:W-:-:S06]  /*0380*/  IMAD.MOV.U32 R20, RZ, RZ, RZ ;  /* 0x000000ffff147224 */ /* 0x000fcc00078e00ff */
[----:B------:R1:W5:Y:S04]  /*0390*/  @!P0 LDG.E.EL R20, desc[UR4][R4.64] ;  /* 0x0000000404148981 */ /* 0x000368000c2e1900 */
[----:B------:R0:W5:Y:S02]  /*03a0*/  @!P0 LDG.E.EL R7, desc[UR4][R14.64] ;  /* 0x000000040e078981 */ /* 0x000164000c2e1900 */
[----:B0-----:R-:W-:Y:S01]  /*03b0*/  MOV R10, 0x3e800000 ;  /* 0x3e800000000a7802 */ /* 0x001fe20000000f00 */
[----:B-1----:R-:W0:Y:S01]  /*03c0*/  LDC.64 R4, c[0x0][0x248] ;  /* 0x00009200ff047b82 */ /* 0x002e220000000a00 */
[----:B------:R-:W-:-:S04]  /*03d0*/  IMAD.WIDE R8, R3, 0x4, R8 ;  /* 0x0000000403087825 */ /* 0x000fc800078e0208 */
[----:B0-----:R-:W-:-:S04]  /*03e0*/  IMAD.WIDE R4, R3, 0x4, R4 ;  /* 0x0000000403047825 */ /* 0x001fc800078e0204 */
[----:B--2---:R-:W-:-:S04]  /*03f0*/  FADD R0, R0, 9.9999997473787516356e-06 ;  /* 0x3727c5ac00007421 */ /* 0x004fc80000000000 */
[----:B------:R-:W0:Y:S02]  /*0400*/  MUFU.SQRT R13, R0 ;  /* 0x00000000000d7308 */ /* 0x000e240000002000 */
[C---:B0-----:R-:W-:Y:S02]  /*0410*/  FSETP.GT.AND P4, PT, R13.reuse, 8.50705917302346158658e+37, PT ;  /* 0x7e8000000d00780b */ /* 0x041fe40003f84000 */
[----:B------:R-:W-:-:S11]  /*0420*/  FSETP.GEU.AND P5, PT, R13, 1.175494350822287508e-38, PT ;  /* 0x008000000d00780b */ /* 0x000fd60003fae000 */
[----:B------:R-:W-:-:S04]  /*0430*/  @P4 FMUL R13, R13, 0.25 ;  /* 0x3e8000000d0d4820 */ /* 0x000fc80000400000 */
[----:B------:R-:W-:-:S06]  /*0440*/  @!P5 FMUL R13, R13, 16777216 ;  /* 0x4b8000000d0dd820 */ /* 0x000fcc0000400000 */
[----:B------:R-:W0:Y:S01]  /*0450*/  MUFU.RCP R13, R13 ;  /* 0x0000000d000d7308 */ /* 0x000e220000001000 */
[----:B---3--:R-:W-:Y:S02]  /*0460*/  SEL R11, R6, RZ, P2 ;  /* 0x000000ff060b7207 */ /* 0x008fe40001000000 */
[----:B------:R-:W-:Y:S02]  /*0470*/  FSEL R6, R10, 1, P4 ;  /* 0x3f8000000a067808 */ /* 0x000fe40002000000 */
[----:B----4-:R-:W-:-:S03]  /*0480*/  @P1 SEL R11, R2, RZ, P3 ;  /* 0x000000ff020b1207 */ /* 0x010fc60001800000 */
[----:B------:R-:W-:Y:S02]  /*0490*/  @!P5 FMUL R6, R6, 16777216 ;  /* 0x4b8000000606d820 */ /* 0x000fe40000400000 */
[----:B-----5:R-:W-:Y:S02]  /*04a0*/  FADD R12, R11, -R12 ;  /* 0x8000000c0b0c7221 */ /* 0x020fe40000000000 */
[----:B0-----:R-:W-:-:S04]  /*04b0*/  FMUL R15, R13, R6 ;  /* 0x000000060d0f7220 */ /* 0x001fc80000400000 */
[----:B------:R-:W-:Y:S01]  /*04c0*/  FMUL R15, R12, R15 ;  /* 0x0000000f0c0f7220 */ /* 0x000fe20000400000 */
[----:B------:R0:W-:Y:S03]  /*04d0*/  @!P0 STG.E desc[UR4][R8.64], R11 ;  /* 0x0000000b08008986 */ /* 0x0001e6000c101904 */
[----:B------:R-:W-:-:S05]  /*04e0*/  FFMA R7, R15, R7, R20 ;  /* 0x000000070f077223 */ /* 0x000fca0000000014 */
[----:B------:R-:W-:-:S04]  /*04f0*/  FSETP.GEU.AND P1, PT, R7, RZ, PT ;  /* 0x000000ff0700720b */ /* 0x000fc80003f2e000 */
[----:B------:R-:W-:Y:S01]  /*0500*/  FSEL R7, R7, RZ, P1 ;  /* 0x000000ff07077208 */ /* 0x000fe20000800000 */
[----:B0-----:R-:W-:Y:S08]  /*0510*/  @P0 EXIT ;  /* 0x000000000000094d */ /* 0x001ff00003800000 */
[----:B------:R-:W-:Y:S01]  /*0520*/  STG.E desc[UR4][R4.64], R7 ;  /* 0x0000000704007986 */ /* 0x000fe2000c101904 */
[----:B------:R-:W-:Y:S05]  /*0530*/  EXIT ;  /* 0x000000000000794d */ /* 0x000fea0003800000 */
.L_x_0:
[----:B------:R-:W-:-:S00]  /*0540*/  BRA `(.L_x_0) ;  /* 0xfffffffc00fc7947 */ /* 0x000fc0000383ffff */
[----:B------:R-:W-:-:S00]  /*0550*/  NOP ;  /* 0x0000000000007918 */ /* 0x000fc00000000000 */
        /* <DEDUP_REMOVED lines=10> */
.L_x_1:


//--------------------- .nv.global.init           --------------------------
	.section	.nv.global.init,"aw",@progbits
.nv.global.init:
	.type		_$_str,@object
	.size		_$_str,(_$_str_$_2 - _$_str)
_$_str:
        /*0000*/ 	.byte	0x5f, 0x5f, 0x43, 0x55, 0x44, 0x41, 0x5f, 0x46, 0x54, 0x5a, 0x00
	.type		_$_str_$_2,@object
	.size		_$_str_$_2,(.L_1 - _$_str_$_2)
_$_str_$_2:
        /*000b*/ 	.byte	0x5f, 0x5f, 0x43, 0x55, 0x44, 0x41, 0x5f, 0x50, 0x52, 0x45, 0x43, 0x5f, 0x53, 0x51, 0x52, 0x54
        /*001b*/ 	.byte	0x00
.L_1:


//--------------------- .nv.constant0.triton_poi_fused__native_batch_norm_legit_no_training_cat_relu_31 --------------------------
	.section	.nv.constant0.triton_poi_fused__native_batch_norm_legit_no_training_cat_relu_31,"a",@progbits
	.sectionflags	@""
	.align	4
.nv.constant0.triton_poi_fused__native_batch_norm_legit_no_training_cat_relu_31:
	.zero		596
